	.headerflags	@"EF_CUDA_TEXMODE_UNIFIED EF_CUDA_64BIT_ADDRESS EF_CUDA_ACCELERATORS EF_CUDA_SM90 EF_CUDA_VIRTUAL_SM(EF_CUDA_SM90)"
	.elftype	@"ET_EXEC"


//--------------------- .nv.info                  --------------------------
	.section	.nv.info,"",@"SHT_CUDA_INFO"
	.align	4


	//----- nvinfo : EIATTR_REGCOUNT
	.align		4
        /*0000*/ 	.byte	0x04, 0x2f
        /*0002*/ 	.short	(.L_2 - .L_1)
	.align		4
.L_1:
        /*0004*/ 	.word	index@(triton_per_fused_add_native_layer_norm_native_layer_norm_backward_13)
        /*0008*/ 	.word	0x00000020


	//----- nvinfo : EIATTR_MIN_STACK_SIZE
	.align		4
.L_2:
        /*000c*/ 	.byte	0x04, 0x12
        /*000e*/ 	.short	(.L_4 - .L_3)
	.align		4
.L_3:
        /*0010*/ 	.word	index@(triton_per_fused_add_native_layer_norm_native_layer_norm_backward_13)
        /*0014*/ 	.word	0x00000000


	//----- nvinfo : EIATTR_FRAME_SIZE
	.align		4
.L_4:
        /*0018*/ 	.byte	0x04, 0x11
        /*001a*/ 	.short	(.L_6 - .L_5)
	.align		4
.L_5:
        /*001c*/ 	.word	index@(triton_per_fused_add_native_layer_norm_native_layer_norm_backward_13)
        /*0020*/ 	.word	0x00000000


	//----- nvinfo : EIATTR_MIN_STACK_SIZE
	.align		4
.L_6:
        /*0024*/ 	.byte	0x04, 0x12
        /*0026*/ 	.short	(.L_8 - .L_7)
	.align		4
.L_7:
        /*0028*/ 	.word	index@(triton_per_fused_add_native_layer_norm_native_layer_norm_backward_13)
        /*002c*/ 	.word	0x00000000
.L_8:


//--------------------- .nv.info.triton_per_fused_add_native_layer_norm_native_layer_norm_backward_13 --------------------------
	.section	.nv.info.triton_per_fused_add_native_layer_norm_native_layer_norm_backward_13,"",@"SHT_CUDA_INFO"
	.sectionflags	@""
	.align	4


	//----- nvinfo : EIATTR_CUDA_API_VERSION
	.align		4
        /*0000*/ 	.byte	0x04, 0x37
        /*0002*/ 	.short	(.L_10 - .L_9)
.L_9:
        /*0004*/ 	.word	0x0000007c


	//----- nvinfo : EIATTR_KPARAM_INFO
	.align		4
.L_10:
        /*0008*/ 	.byte	0x04, 0x17
        /*000a*/ 	.short	(.L_12 - .L_11)
.L_11:
        /*000c*/ 	.word	0x00000000
        /*0010*/ 	.short	0x000a
        /*0012*/ 	.short	0x004c
        /*0014*/ 	.byte	0x00, 0xf0, 0x11, 0x00


	//----- nvinfo : EIATTR_KPARAM_INFO
	.align		4
.L_12:
        /*0018*/ 	.byte	0x04, 0x17
        /*001a*/ 	.short	(.L_14 - .L_13)
.L_13:
        /*001c*/ 	.word	0x00000000
        /*0020*/ 	.short	0x0009
        /*0022*/ 	.short	0x0048
        /*0024*/ 	.byte	0x00, 0xf0, 0x11, 0x00


	//----- nvinfo : EIATTR_KPARAM_INFO
	.align		4
.L_14:
        /*0028*/ 	.byte	0x04, 0x17
        /*002a*/ 	.short	(.L_16 - .L_15)
.L_15:
        /*002c*/ 	.word	0x00000000
        /*0030*/ 	.short	0x0008
        /*0032*/ 	.short	0x0040
        /*0034*/ 	.byte	0x00, 0xf4, 0x21, 0x00


	//----- nvinfo : EIATTR_KPARAM_INFO
	.align		4
.L_16:
        /*0038*/ 	.byte	0x04, 0x17
        /*003a*/ 	.short	(.L_18 - .L_17)
.L_17:
        /*003c*/ 	.word	0x00000000
        /*0040*/ 	.short	0x0007
        /*0042*/ 	.short	0x0038
        /*0044*/ 	.byte	0x00, 0xf4, 0x21, 0x00


	//----- nvinfo : EIATTR_KPARAM_INFO
	.align		4
.L_18:
        /*0048*/ 	.byte	0x04, 0x17
        /*004a*/ 	.short	(.L_20 - .L_19)
.L_19:
        /*004c*/ 	.word	0x00000000
        /*0050*/ 	.short	0x0006
        /*0052*/ 	.short	0x0030
        /*0054*/ 	.byte	0x00, 0xf4, 0x21, 0x00


	//----- nvinfo : EIATTR_KPARAM_INFO
	.align		4
.L_20:
        /*0058*/ 	.byte	0x04, 0x17
        /*005a*/ 	.short	(.L_22 - .L_21)
.L_21:
        /*005c*/ 	.word	0x00000000
        /*0060*/ 	.short	0x0005
        /*0062*/ 	.short	0x0028
        /*0064*/ 	.byte	0x00, 0xf4, 0x21, 0x00


	//----- nvinfo : EIATTR_KPARAM_INFO
	.align		4
.L_22:
        /*0068*/ 	.byte	0x04, 0x17
        /*006a*/ 	.short	(.L_24 - .L_23)
.L_23:
        /*006c*/ 	.word	0x00000000
        /*0070*/ 	.short	0x0004
        /*0072*/ 	.short	0x0020
        /*0074*/ 	.byte	0x00, 0xf4, 0x21, 0x00


	//----- nvinfo : EIATTR_KPARAM_INFO
	.align		4
.L_24:
        /*0078*/ 	.byte	0x04, 0x17
        /*007a*/ 	.short	(.L_26 - .L_25)
.L_25:
        /*007c*/ 	.word	0x00000000
        /*0080*/ 	.short	0x0003
        /*0082*/ 	.short	0x0018
        /*0084*/ 	.byte	0x00, 0xf4, 0x21, 0x00


	//----- nvinfo : EIATTR_KPARAM_INFO
	.align		4
.L_26:
        /*0088*/ 	.byte	0x04, 0x17
        /*008a*/ 	.short	(.L_28 - .L_27)
.L_27:
        /*008c*/ 	.word	0x00000000
        /*0090*/ 	.short	0x0002
        /*0092*/ 	.short	0x0010
        /*0094*/ 	.byte	0x00, 0xf4, 0x21, 0x00


	//----- nvinfo : EIATTR_KPARAM_INFO
	.align		4
.L_28:
        /*0098*/ 	.byte	0x04, 0x17
        /*009a*/ 	.short	(.L_30 - .L_29)
.L_29:
        /*009c*/ 	.word	0x00000000
        /*00a0*/ 	.short	0x0001
        /*00a2*/ 	.short	0x0008
        /*00a4*/ 	.byte	0x00, 0xf4, 0x21, 0x00


	//----- nvinfo : EIATTR_KPARAM_INFO
	.align		4
.L_30:
        /*00a8*/ 	.byte	0x04, 0x17
        /*00aa*/ 	.short	(.L_32 - .L_31)
.L_31:
        /*00ac*/ 	.word	0x00000000
        /*00b0*/ 	.short	0x0000
        /*00b2*/ 	.short	0x0000
        /*00b4*/ 	.byte	0x00, 0xf4, 0x21, 0x00


	//----- nvinfo : EIATTR_SPARSE_MMA_MASK
	.align		4
.L_32:
        /*00b8*/ 	.byte	0x03, 0x50
        /*00ba*/ 	.short	0x0000


	//----- nvinfo : EIATTR_MAXREG_COUNT
	.align		4
        /*00bc*/ 	.byte	0x03, 0x1b
        /*00be*/ 	.short	0x00ff


	//----- nvinfo : EIATTR_COOP_GROUP_MASK_REGIDS
	.align		4
        /*00c0*/ 	.byte	0x04, 0x29
        /*00c2*/ 	.short	(.L_34 - .L_33)


	//   ....[0]....
.L_33:
        /*00c4*/ 	.word	0xffffffff


	//   ....[1]....
        /*00c8*/ 	.word	0xffffffff


	//   ....[2]....
        /*00cc*/ 	.word	0xffffffff


	//   ....[3]....
        /*00d0*/ 	.word	0xffffffff


	//   ....[4]....
        /*00d4*/ 	.word	0xffffffff


	//   ....[5]....
        /*00d8*/ 	.word	0xffffffff


	//   ....[6]....
        /*00dc*/ 	.word	0xffffffff


	//   ....[7]....
        /*00e0*/ 	.word	0xffffffff


	//   ....[8]....
        /*00e4*/ 	.word	0xffffffff


	//   ....[9]....
        /*00e8*/ 	.word	0xffffffff


	//   ....[10]....
        /*00ec*/ 	.word	0xffffffff


	//   ....[11]....
        /*00f0*/ 	.word	0xffffffff


	//   ....[12]....
        /*00f4*/ 	.word	0xffffffff


	//   ....[13]....
        /*00f8*/ 	.word	0xffffffff


	//   ....[14]....
        /*00fc*/ 	.word	0xffffffff


	//   ....[15]....
        /*0100*/ 	.word	0xffffffff


	//----- nvinfo : EIATTR_COOP_GROUP_INSTR_OFFSETS
	.align		4
.L_34:
        /*0104*/ 	.byte	0x04, 0x28
        /*0106*/ 	.short	(.L_36 - .L_35)


	//   ....[0]....
.L_35:
        /*0108*/ 	.word	0x00000480


	//   ....[1]....
        /*010c*/ 	.word	0x000004a0


	//   ....[2]....
        /*0110*/ 	.word	0x000004c0


	//   ....[3]....
        /*0114*/ 	.word	0x000004e0


	//   ....[4]....
        /*0118*/ 	.word	0x00000510


	//   ....[5]....
        /*011c*/ 	.word	0x00000610


	//   ....[6]....
        /*0120*/ 	.word	0x00000630


	//   ....[7]....
        /*0124*/ 	.word	0x00000660


	//   ....[8]....
        /*0128*/ 	.word	0x00000760


	//   ....[9]....
        /*012c*/ 	.word	0x00000780


	//   ....[10]....
        /*0130*/ 	.word	0x000007a0


	//   ....[11]....
        /*0134*/ 	.word	0x000007c0


	//   ....[12]....
        /*0138*/ 	.word	0x000007e0


	//   ....[13]....
        /*013c*/ 	.word	0x00000860


	//   ....[14]....
        /*0140*/ 	.word	0x00000880


	//   ....[15]....
        /*0144*/ 	.word	0x000008a0


	//----- nvinfo : EIATTR_EXIT_INSTR_OFFSETS
	.align		4
.L_36:
        /*0148*/ 	.byte	0x04, 0x1c
        /*014a*/ 	.short	(.L_38 - .L_37)


	//   ....[0]....
.L_37:
        /*014c*/ 	.word	0x00000ac0


	//   ....[1]....
        /*0150*/ 	.word	0x00000af0


	//----- nvinfo : EIATTR_REQNTID
	.align		4
.L_38:
        /*0154*/ 	.byte	0x04, 0x10
        /*0156*/ 	.short	(.L_40 - .L_39)
.L_39:
        /*0158*/ 	.word	0x00000100
        /*015c*/ 	.word	0x00000001
        /*0160*/ 	.word	0x00000001


	//----- nvinfo : EIATTR_CBANK_PARAM_SIZE
	.align		4
.L_40:
        /*0164*/ 	.byte	0x03, 0x19
        /*0166*/ 	.short	0x0050


	//----- nvinfo : EIATTR_PARAM_CBANK
	.align		4
        /*0168*/ 	.byte	0x04, 0x0a
        /*016a*/ 	.short	(.L_42 - .L_41)
	.align		4
.L_41:
        /*016c*/ 	.word	index@(.nv.constant0.triton_per_fused_add_native_layer_norm_native_layer_norm_backward_13)
        /*0170*/ 	.short	0x0210
        /*0172*/ 	.short	0x0050


	//----- nvinfo : EIATTR_SW_WAR
	.align		4
.L_42:
        /*0174*/ 	.byte	0x04, 0x36
        /*0176*/ 	.short	(.L_44 - .L_43)
.L_43:
        /*0178*/ 	.word	0x00000008
.L_44:


//--------------------- .nv.callgraph             --------------------------
	.section	.nv.callgraph,"",@"SHT_CUDA_CALLGRAPH"
	.align	4
	.sectionentsize	8
	.align		4
        /*0000*/ 	.word	0x00000000
	.align		4
        /*0004*/ 	.word	0xffffffff
	.align		4
        /*0008*/ 	.word	0x00000000
	.align		4
        /*000c*/ 	.word	0xfffffffe
	.align		4
        /*0010*/ 	.word	0x00000000
	.align		4
        /*0014*/ 	.word	0xfffffffd
	.align		4
        /*0018*/ 	.word	0x00000000
	.align		4
        /*001c*/ 	.word	0xfffffffc


//--------------------- .nv.constant4             --------------------------
	.section	.nv.constant4,"a",@progbits
	.align	8
	.align		8
.nv.constant4:
        /*0000*/ 	.dword	_$_str


//--------------------- .text.triton_per_fused_add_native_layer_norm_native_layer_norm_backward_13 --------------------------
	.section	.text.triton_per_fused_add_native_layer_norm_native_layer_norm_backward_13,"ax",@progbits
	.sectionflags	@"SHF_BARRIERS=1"
	.align	128
        .global         triton_per_fused_add_native_layer_norm_native_layer_norm_backward_13
        .type           triton_per_fused_add_native_layer_norm_native_layer_norm_backward_13,@function
        .size           triton_per_fused_add_native_layer_norm_native_layer_norm_backward_13,(.L_x_1 - triton_per_fused_add_native_layer_norm_native_layer_norm_backward_13)
        .other          triton_per_fused_add_native_layer_norm_native_layer_norm_backward_13,@"STO_CUDA_ENTRY STV_DEFAULT"
triton_per_fused_add_native_layer_norm_native_layer_norm_backward_13:
.text.triton_per_fused_add_native_layer_norm_native_layer_norm_backward_13:
[----:B------:R-:W0:Y:S01]  /*0000*/  LDC R1, c[0x0][0x28] ;  /* 0x00000a00ff017b82 */ /* 0x000e220000000800 */
[----:B------:R-:W1:Y:S07]  /*0010*/  S2R R3, SR_CTAID.X ;  /* 0x0000000000037919 */ /* 0x000e6e0000002500 */
[----:B------:R-:W2:Y:S01]  /*0020*/  LDC.64 R8, c[0x0][0x210] ;  /* 0x00008400ff087b82 */ /* 0x000ea20000000a00 */
[----:B------:R-:W-:Y:S01]  /*0030*/  ULDC.64 UR6, c[0x0][0x208] ;  /* 0x0000820000067ab9 */ /* 0x000fe20000000a00 */
[----:B------:R-:W3:Y:S06]  /*0040*/  S2R R2, SR_TID.X ;  /* 0x0000000000027919 */ /* 0x000eec0000002100 */
[----:B------:R-:W4:Y:S08]  /*0050*/  LDC.64 R24, c[0x0][0x218] ;  /* 0x00008600ff187b82 */ /* 0x000f300000000a00 */
[----:B------:R-:W5:Y:S08]  /*0060*/  LDC.64 R22, c[0x0][0x220] ;  /* 0x00008800ff167b82 */ /* 0x000f700000000a00 */
[----:B------:R-:W5:Y:S01]  /*0070*/  LDC.64 R26, c[0x0][0x228] ;  /* 0x00008a00ff1a7b82 */ /* 0x000f620000000a00 */
[----:B-1----:R-:W-:Y:S01]  /*0080*/  IMAD.HI R4, R3, 0x78787879, RZ ;  /* 0x7878787903047827 */ /* 0x002fe200078e02ff */
[----:B---3--:R-:W-:-:S04]  /*0090*/  SHF.L.U32 R21, R2, 0x2, RZ ;  /* 0x0000000202157819 */ /* 0x008fc800000006ff */
[----:B------:R-:W-:Y:S02]  /*00a0*/  SHF.R.U32.HI R5, RZ, 0x1f, R4 ;  /* 0x0000001fff057819 */ /* 0x000fe40000011604 */
[----:B------:R-:W-:Y:S02]  /*00b0*/  LOP3.LUT R28, R21, 0x3fc, RZ, 0xc0, !PT ;  /* 0x000003fc151c7812 */ /* 0x000fe400078ec0ff */
[----:B------:R-:W-:Y:S02]  /*00c0*/  LEA.HI.SX32 R6, R4, R5, 0x1d ;  /* 0x0000000504067211 */ /* 0x000fe400078feaff */
[----:B------:R-:W-:Y:S02]  /*00d0*/  CS2R R4, SRZ ;  /* 0x0000000000047805 */ /* 0x000fe4000001ff00 */
[----:B------:R-:W-:Y:S01]  /*00e0*/  ISETP.GE.U32.AND P1, PT, R28, 0x300, PT ;  /* 0x000003001c00780c */ /* 0x000fe20003f26070 */
[----:B------:R-:W-:Y:S02]  /*00f0*/  IMAD R17, R3, 0x300, R28 ;  /* 0x0000030003117824 */ /* 0x000fe400078e021c */
[----:B------:R-:W-:Y:S01]  /*0100*/  IMAD R11, R6, -0x11, R3 ;  /* 0xffffffef060b7824 */ /* 0x000fe200078e0203 */
[----:B------:R-:W-:Y:S01]  /*0110*/  CS2R R6, SRZ ;  /* 0x0000000000067805 */ /* 0x000fe2000001ff00 */
[----:B--2---:R-:W-:-:S04]  /*0120*/  IMAD.WIDE R18, R17, 0x4, R8 ;  /* 0x0000000411127825 */ /* 0x004fc800078e0208 */
[----:B------:R-:W-:Y:S01]  /*0130*/  IMAD R11, R11, 0x300, R28 ;  /* 0x000003000b0b7824 */ /* 0x000fe200078e021c */
[----:B------:R-:W-:-:S03]  /*0140*/  CS2R R8, SRZ ;  /* 0x0000000000087805 */ /* 0x000fc6000001ff00 */
[----:B----4-:R-:W-:Y:S01]  /*0150*/  IMAD.WIDE R24, R11, 0x4, R24 ;  /* 0x000000040b187825 */ /* 0x010fe200078e0218 */
[----:B------:R-:W-:Y:S01]  /*0160*/  CS2R R10, SRZ ;  /* 0x00000000000a7805 */ /* 0x000fe2000001ff00 */
[----:B------:R1:W2:Y:S01]  /*0170*/  @!P1 LDG.E.128 R4, desc[UR6][R18.64] ;  /* 0x0000000612049981 */ /* 0x0002a2000c1e1d00 */
[----:B------:R-:W-:Y:S01]  /*0180*/  CS2R R12, SRZ ;  /* 0x00000000000c7805 */ /* 0x000fe2000001ff00 */
[----:B-----5:R-:W-:Y:S01]  /*0190*/  IMAD.WIDE R22, R17, 0x4, R22 ;  /* 0x0000000411167825 */ /* 0x020fe200078e0216 */
[----:B------:R-:W-:Y:S02]  /*01a0*/  CS2R R14, SRZ ;  /* 0x00000000000e7805 */ /* 0x000fe4000001ff00 */
[----:B------:R-:W-:Y:S01]  /*01b0*/  CS2R R16, SRZ ;  /* 0x0000000000107805 */ /* 0x000fe2000001ff00 */
[----:B------:R-:W3:Y:S01]  /*01c0*/  @!P1 LDG.E.EL.128 R8, desc[UR6][R24.64] ;  /* 0x0000000618089981 */ /* 0x000ee2000c2e1d00 */
[----:B0-----:R-:W-:Y:S01]  /*01d0*/  IMAD.WIDE.U32 R26, R28, 0x4, R26 ;  /* 0x000000041c1a7825 */ /* 0x001fe200078e001a */
[----:B-1----:R-:W-:-:S04]  /*01e0*/  CS2R R18, SRZ ;  /* 0x0000000000127805 */ /* 0x002fc8000001ff00 */
[----:B------:R-:W4:Y:S04]  /*01f0*/  @!P1 LDG.E.EL.128 R12, desc[UR6][R26.64] ;  /* 0x000000061a0c9981 */ /* 0x000f28000c2e1d00 */
[----:B------:R0:W5:Y:S01]  /*0200*/  @!P1 LDG.E.128 R16, desc[UR6][R22.64] ;  /* 0x0000000616109981 */ /* 0x000162000c1e1d00 */
[----:B------:R-:W1:Y:S01]  /*0210*/  S2UR UR5, SR_CgaCtaId ;  /* 0x00000000000579c3 */ /* 0x000e620000008800 */
[C---:B------:R-:W-:Y:S01]  /*0220*/  LOP3.LUT P2, RZ, R2.reuse, 0x1f, RZ, 0xc0, !PT ;  /* 0x0000001f02ff7812 */ /* 0x040fe2000784c0ff */
[----:B------:R-:W-:Y:S01]  /*0230*/  UMOV UR4, 0x400 ;  /* 0x0000040000047882 */ /* 0x000fe20000000000 */
[----:B------:R-:W-:Y:S01]  /*0240*/  LOP3.LUT R21, R21, 0x3fc, RZ, 0xc0, !PT ;  /* 0x000003fc15157812 */ /* 0x000fe200078ec0ff */
[----:B-1----:R-:W-:Y:S01]  /*0250*/  UPRMT UR4, UR5, 0x654, UR4 ;  /* 0x0000065405047896 */ /* 0x002fe20008000004 */
[----:B------:R-:W-:-:S02]  /*0260*/  ISETP.GE.AND P3, PT, R2, 0x8, PT ;  /* 0x000000080200780c */ /* 0x000fc40003f66270 */
[----:B--2---:R-:W-:Y:S02]  /*0270*/  SEL R29, R4, RZ, !P1 ;  /* 0x000000ff041d7207 */ /* 0x004fe40004800000 */
[----:B---3--:R-:W-:Y:S02]  /*0280*/  SEL R8, R8, RZ, !P1 ;  /* 0x000000ff08087207 */ /* 0x008fe40004800000 */
[----:B------:R-:W-:Y:S02]  /*0290*/  SEL R4, R6, RZ, !P1 ;  /* 0x000000ff06047207 */ /* 0x000fe40004800000 */
[----:B0-----:R-:W-:Y:S01]  /*02a0*/  SEL R23, R10, RZ, !P1 ;  /* 0x000000ff0a177207 */ /* 0x001fe20004800000 */
[----:B------:R-:W-:Y:S01]  /*02b0*/  FADD R29, R29, R8 ;  /* 0x000000081d1d7221 */ /* 0x000fe20000000000 */
[----:B------:R-:W-:Y:S02]  /*02c0*/  SEL R6, R11, RZ, !P1 ;  /* 0x000000ff0b067207 */ /* 0x000fe40004800000 */
[----:B------:R-:W-:-:S02]  /*02d0*/  SEL R5, R5, RZ, !P1 ;  /* 0x000000ff05057207 */ /* 0x000fc40004800000 */
[----:B------:R-:W-:Y:S02]  /*02e0*/  SEL R10, R9, RZ, !P1 ;  /* 0x000000ff090a7207 */ /* 0x000fe40004800000 */
[----:B----4-:R-:W-:Y:S02]  /*02f0*/  SEL R11, R12, RZ, !P1 ;  /* 0x000000ff0c0b7207 */ /* 0x010fe40004800000 */
[----:B------:R-:W-:Y:S02]  /*0300*/  SEL R13, R13, RZ, !P1 ;  /* 0x000000ff0d0d7207 */ /* 0x000fe40004800000 */
[----:B-----5:R-:W-:Y:S02]  /*0310*/  SEL R8, R17, RZ, !P1 ;  /* 0x000000ff11087207 */ /* 0x020fe40004800000 */
[----:B------:R-:W-:Y:S01]  /*0320*/  SEL R16, R16, RZ, !P1 ;  /* 0x000000ff10107207 */ /* 0x000fe20004800000 */
[----:B------:R-:W-:Y:S01]  /*0330*/  FADD R5, R5, R10 ;  /* 0x0000000a05057221 */ /* 0x000fe20000000000 */
        /* <DEDUP_REMOVED lines=10> */
[----:B------:R-:W-:Y:S01]  /*03e0*/  FADD R22, R29, R22 ;  /* 0x000000161d167221 */ /* 0x000fe20000000000 */
[----:B------:R-:W-:Y:S01]  /*03f0*/  FADD R7, R7, R6 ;  /* 0x0000000607077221 */ /* 0x000fe20000000000 */
[----:B------:R-:W-:Y:S01]  /*0400*/  FADD R16, R4, R9 ;  /* 0x0000000904107221 */ /* 0x000fe20000000000 */
[----:B------:R-:W-:Y:S01]  /*0410*/  FADD R6, R19, R10 ;  /* 0x0000000a13067221 */ /* 0x000fe20000000000 */
[----:B------:R-:W-:Y:S01]  /*0420*/  FADD R5, R17, R22 ;  /* 0x0000001611057221 */ /* 0x000fe20000000000 */
[----:B------:R-:W0:Y:S02]  /*0430*/  LDC.64 R8, c[0x0][0x230] ;  /* 0x00008c00ff087b82 */ /* 0x000e240000000a00 */
[----:B------:R-:W-:Y:S01]  /*0440*/  FADD R7, R7, R6 ;  /* 0x0000000607077221 */ /* 0x000fe20000000000 */
[----:B------:R-:W-:-:S04]  /*0450*/  FADD R4, R16, R5 ;  /* 0x0000000510047221 */ /* 0x000fc80000000000 */
[----:B------:R-:W-:-:S05]  /*0460*/  FADD R4, R7, R4 ;  /* 0x0000000407047221 */ /* 0x000fca0000000000 */
[----:B------:R-:W-:-:S05]  /*0470*/  FSEL R6, R4, RZ, !P1 ;  /* 0x000000ff04067208 */ /* 0x000fca0004800000 */
[----:B------:R-:W1:Y:S02]  /*0480*/  SHFL.BFLY PT, R5, R6, 0x10, 0x1f ;  /* 0x0e001f0006057f89 */ /* 0x000e6400000e0000 */
[----:B-1----:R-:W-:-:S05]  /*0490*/  FADD R10, R6, R5 ;  /* 0x00000005060a7221 */ /* 0x002fca0000000000 */
[----:B------:R-:W1:Y:S02]  /*04a0*/  SHFL.BFLY PT, R5, R10, 0x8, 0x1f ;  /* 0x0d001f000a057f89 */ /* 0x000e6400000e0000 */
[----:B-1----:R-:W-:-:S05]  /*04b0*/  FADD R11, R10, R5 ;  /* 0x000000050a0b7221 */ /* 0x002fca0000000000 */
[----:B------:R-:W1:Y:S02]  /*04c0*/  SHFL.BFLY PT, R4, R11, 0x4, 0x1f ;  /* 0x0c801f000b047f89 */ /* 0x000e6400000e0000 */
[----:B-1----:R-:W-:-:S05]  /*04d0*/  FADD R12, R11, R4 ;  /* 0x000000040b0c7221 */ /* 0x002fca0000000000 */
[----:B------:R-:W1:Y:S02]  /*04e0*/  SHFL.BFLY PT, R5, R12, 0x2, 0x1f ;  /* 0x0c401f000c057f89 */ /* 0x000e6400000e0000 */
[----:B-1----:R-:W-:Y:S02]  /*04f0*/  FADD R14, R12, R5 ;  /* 0x000000050c0e7221 */ /* 0x002fe40000000000 */
[----:B------:R-:W1:Y:S03]  /*0500*/  LDC.64 R4, c[0x0][0x238] ;  /* 0x00008e00ff047b82 */ /* 0x000e660000000a00 */
[----:B------:R-:W2:Y:S01]  /*0510*/  SHFL.BFLY PT, R19, R14, 0x1, 0x1f ;  /* 0x0c201f000e137f89 */ /* 0x000ea200000e0000 */
[----:B------:R-:W-:Y:S01]  /*0520*/  SHF.R.U32.HI R18, RZ, 0x3, R2 ;  /* 0x00000003ff127819 */ /* 0x000fe20000011602 */
[----:B0-----:R-:W-:Y:S01]  /*0530*/  IMAD.WIDE.U32 R28, R28, 0x4, R8 ;  /* 0x000000041c1c7825 */ /* 0x001fe200078e0008 */
[----:B------:R-:W-:-:S02]  /*0540*/  CS2R R12, SRZ ;  /* 0x00000000000c7805 */ /* 0x000fc4000001ff00 */
[----:B------:R-:W-:Y:S02]  /*0550*/  CS2R R8, SRZ ;  /* 0x0000000000087805 */ /* 0x000fe4000001ff00 */
[----:B------:R-:W-:Y:S02]  /*0560*/  CS2R R10, SRZ ;  /* 0x00000000000a7805 */ /* 0x000fe4000001ff00 */
[----:B------:R-:W-:Y:S01]  /*0570*/  LOP3.LUT R18, R18, 0x1c, RZ, 0xc0, !PT ;  /* 0x0000001c12127812 */ /* 0x000fe200078ec0ff */
[----:B-1----:R-:W-:-:S04]  /*0580*/  IMAD.WIDE.U32 R4, R21, 0x4, R4 ;  /* 0x0000000415047825 */ /* 0x002fc800078e0004 */
[----:B--2---:R-:W-:Y:S01]  /*0590*/  FADD R19, R14, R19 ;  /* 0x000000130e137221 */ /* 0x004fe20000000000 */
[----:B------:R-:W-:Y:S01]  /*05a0*/  CS2R R14, SRZ ;  /* 0x00000000000e7805 */ /* 0x000fe2000001ff00 */
[----:B------:R0:W2:Y:S04]  /*05b0*/  @!P1 LDG.E.EL.128 R8, desc[UR6][R4.64] ;  /* 0x0000000604089981 */ /* 0x0000a8000c2e1d00 */
[----:B------:R-:W-:Y:S04]  /*05c0*/  @!P2 STS [R18+UR4], R19 ;  /* 0x000000131200a988 */ /* 0x000fe80008000804 */
[----:B------:R-:W3:Y:S01]  /*05d0*/  @!P1 LDG.E.EL.128 R12, desc[UR6][R28.64] ;  /* 0x000000061c0c9981 */ /* 0x000ee2000c2e1d00 */
[----:B------:R-:W-:Y:S01]  /*05e0*/  SHF.L.U32 R23, R2, 0x2, RZ ;  /* 0x0000000202177819 */ /* 0x000fe200000006ff */
[----:B------:R-:W-:Y:S06]  /*05f0*/  BAR.SYNC.DEFER_BLOCKING 0x0 ;  /* 0x0000000000007b1d */ /* 0x000fec0000010000 */
[----:B------:R-:W1:Y:S04]  /*0600*/  @!P3 LDS R20, [R23+UR4] ;  /* 0x000000041714b984 */ /* 0x000e680008000800 */
[----:B-1----:R-:W1:Y:S02]  /*0610*/  SHFL.BFLY PT, R21, R20, 0x4, 0x1f ;  /* 0x0c801f0014157f89 */ /* 0x002e6400000e0000 */
[----:B-1----:R-:W-:-:S05]  /*0620*/  FADD R21, R20, R21 ;  /* 0x0000001514157221 */ /* 0x002fca0000000000 */
[----:B------:R-:W1:Y:S01]  /*0630*/  SHFL.BFLY PT, R6, R21, 0x2, 0x1f ;  /* 0x0c401f0015067f89 */ /* 0x000e6200000e0000 */
[----:B------:R-:W-:Y:S01]  /*0640*/  LOP3.LUT P0, RZ, R2, 0x7, RZ, 0xc0, !PT ;  /* 0x0000000702ff7812 */ /* 0x000fe2000780c0ff */
[----:B-1----:R-:W-:-:S05]  /*0650*/  FADD R24, R21, R6 ;  /* 0x0000000615187221 */ /* 0x002fca0000000000 */
[----:B------:R-:W1:Y:S01]  /*0660*/  SHFL.BFLY PT, R25, R24, 0x1, 0x1f ;  /* 0x0c201f0018197f89 */ /* 0x000e6200000e0000 */
[----:B------:R-:W-:Y:S01]  /*0670*/  ISETP.LT.AND P0, PT, R2, 0x8, !P0 ;  /* 0x000000080200780c */ /* 0x000fe20004701270 */
[----:B-1----:R-:W-:-:S12]  /*0680*/  FADD R26, R24, R25 ;  /* 0x00000019181a7221 */ /* 0x002fd80000000000 */
[----:B------:R-:W-:Y:S01]  /*0690*/  @P0 STS [R23+UR4], R26 ;  /* 0x0000001a17000988 */ /* 0x000fe20008000804 */
[----:B------:R-:W-:Y:S06]  /*06a0*/  BAR.SYNC.DEFER_BLOCKING 0x0 ;  /* 0x0000000000007b1d */ /* 0x000fec0000010000 */
[----:B0-----:R-:W0:Y:S02]  /*06b0*/  LDS R4, [UR4] ;  /* 0x00000004ff047984 */ /* 0x001e240008000800 */
[----:B0-----:R-:W-:-:S04]  /*06c0*/  FADD R4, RZ, R4 ;  /* 0x00000004ff047221 */ /* 0x001fc80000000000 */
[C---:B------:R-:W-:Y:S01]  /*06d0*/  FFMA R6, R4.reuse, -0.001302083372138440609, R17 ;  /* 0xbaaaaaab04067823 */ /* 0x040fe20000000011 */
[----:B------:R-:W-:-:S03]  /*06e0*/  FFMA R22, R4, -0.001302083372138440609, R22 ;  /* 0xbaaaaaab04167823 */ /* 0x000fc60000000016 */
[----:B------:R-:W-:Y:S01]  /*06f0*/  FMUL R17, R6, R6 ;  /* 0x0000000606117220 */ /* 0x000fe20000400000 */
[----:B------:R-:W-:-:S03]  /*0700*/  FFMA R5, R4, -0.001302083372138440609, R16 ;  /* 0xbaaaaaab04057823 */ /* 0x000fc60000000010 */
[----:B------:R-:W-:Y:S01]  /*0710*/  FFMA R16, R22, R22, R17 ;  /* 0x0000001616107223 */ /* 0x000fe20000000011 */
[----:B------:R-:W-:-:S03]  /*0720*/  FFMA R4, R4, -0.001302083372138440609, R7 ;  /* 0xbaaaaaab04047823 */ /* 0x000fc60000000007 */
[----:B------:R-:W-:-:S04]  /*0730*/  FFMA R7, R5, R5, R16 ;  /* 0x0000000505077223 */ /* 0x000fc80000000010 */
[----:B------:R-:W-:-:S05]  /*0740*/  FFMA R7, R4, R4, R7 ;  /* 0x0000000404077223 */ /* 0x000fca0000000007 */
[----:B------:R-:W-:-:S05]  /*0750*/  FSEL R7, R7, RZ, !P1 ;  /* 0x000000ff07077208 */ /* 0x000fca0004800000 */
[----:B------:R-:W0:Y:S02]  /*0760*/  SHFL.BFLY PT, R16, R7, 0x10, 0x1f ;  /* 0x0e001f0007107f89 */ /* 0x000e2400000e0000 */
[----:B0-----:R-:W-:-:S05]  /*0770*/  FADD R16, R7, R16 ;  /* 0x0000001007107221 */ /* 0x001fca0000000000 */
[----:B------:R-:W0:Y:S02]  /*0780*/  SHFL.BFLY PT, R17, R16, 0x8, 0x1f ;  /* 0x0d001f0010117f89 */ /* 0x000e2400000e0000 */
[----:B0-----:R-:W-:-:S05]  /*0790*/  FADD R17, R16, R17 ;  /* 0x0000001110117221 */ /* 0x001fca0000000000 */
[----:B------:R-:W0:Y:S02]  /*07a0*/  SHFL.BFLY PT, R20, R17, 0x4, 0x1f ;  /* 0x0c801f0011147f89 */ /* 0x000e2400000e0000 */
[----:B0-----:R-:W-:-:S05]  /*07b0*/  FADD R20, R17, R20 ;  /* 0x0000001411147221 */ /* 0x001fca0000000000 */
[----:B------:R-:W0:Y:S02]  /*07c0*/  SHFL.BFLY PT, R19, R20, 0x2, 0x1f ;  /* 0x0c401f0014137f89 */ /* 0x000e2400000e0000 */
[----:B0-----:R-:W-:-:S05]  /*07d0*/  FADD R19, R20, R19 ;  /* 0x0000001314137221 */ /* 0x001fca0000000000 */
[----:B------:R-:W0:Y:S02]  /*07e0*/  SHFL.BFLY PT, R24, R19, 0x1, 0x1f ;  /* 0x0c201f0013187f89 */ /* 0x000e2400000e0000 */
[----:B0-----:R-:W-:Y:S01]  /*07f0*/  FADD R21, R19, R24 ;  /* 0x0000001813157221 */ /* 0x001fe20000000000 */
[----:B------:R-:W-:Y:S06]  /*0800*/  BAR.SYNC.DEFER_BLOCKING 0x0 ;  /* 0x0000000000007b1d */ /* 0x000fec0000010000 */
[----:B------:R0:W-:Y:S02]  /*0810*/  @!P2 STS [R18+UR4], R21 ;  /* 0x000000151200a988 */ /* 0x0001e40008000804 */
[----:B------:R-:W-:Y:S08]  /*0820*/  BAR.SYNC.DEFER_BLOCKING 0x0 ;  /* 0x0000000000007b1d */ /* 0x000ff00000010000 */
[----:B0-----:R-:W0:Y:S08]  /*0830*/  LDC.64 R18, c[0x0][0x240] ;  /* 0x00009000ff127b82 */ /* 0x001e300000000a00 */
[----:B------:R-:W1:Y:S01]  /*0840*/  LDC.64 R20, c[0x0][0x248] ;  /* 0x00009200ff147b82 */ /* 0x000e620000000a00 */
[----:B------:R-:W4:Y:S04]  /*0850*/  @!P3 LDS R0, [R23+UR4] ;  /* 0x000000041700b984 */ /* 0x000f280008000800 */
[----:B----4-:R-:W4:Y:S02]  /*0860*/  SHFL.BFLY PT, R7, R0, 0x4, 0x1f ;  /* 0x0c801f0000077f89 */ /* 0x010f2400000e0000 */
[----:B----4-:R-:W-:-:S05]  /*0870*/  FADD R7, R0, R7 ;  /* 0x0000000700077221 */ /* 0x010fca0000000000 */
[----:B------:R-:W4:Y:S02]  /*0880*/  SHFL.BFLY PT, R16, R7, 0x2, 0x1f ;  /* 0x0c401f0007107f89 */ /* 0x000f2400000e0000 */
[----:B----4-:R-:W-:-:S05]  /*0890*/  FADD R16, R7, R16 ;  /* 0x0000001007107221 */ /* 0x010fca0000000000 */
[----:B------:R-:W4:Y:S02]  /*08a0*/  SHFL.BFLY PT, R17, R16, 0x1, 0x1f ;  /* 0x0c201f0010117f89 */ /* 0x000f2400000e0000 */
[----:B----4-:R-:W-:-:S05]  /*08b0*/  FADD R24, R16, R17 ;  /* 0x0000001110187221 */ /* 0x010fca0000000000 */
[----:B------:R4:W-:Y:S01]  /*08c0*/  @P0 STS [R23+UR4], R24 ;  /* 0x0000001817000988 */ /* 0x0009e20008000804 */
[----:B------:R-:W-:Y:S06]  /*08d0*/  BAR.SYNC.DEFER_BLOCKING 0x0 ;  /* 0x0000000000007b1d */ /* 0x000fec0000010000 */
[----:B------:R-:W5:Y:S01]  /*08e0*/  LDS R17, [UR4] ;  /* 0x00000004ff117984 */ /* 0x000f620008000800 */
[----:B------:R-:W-:Y:S01]  /*08f0*/  HFMA2.MMA R0, -RZ, RZ, 0.8330078125, -0.052093505859375 ;  /* 0x3aaaaaabff007435 */ /* 0x000fe200000001ff */
[----:B----4-:R-:W-:Y:S02]  /*0900*/  LOP3.LUT R24, R23, 0x3fc, RZ, 0xc0, !PT ;  /* 0x000003fc17187812 */ /* 0x010fe400078ec0ff */
[----:B------:R-:W-:-:S02]  /*0910*/  LOP3.LUT P0, RZ, R2, 0xff, RZ, 0xc0, !PT ;  /* 0x000000ff02ff7812 */ /* 0x000fc4000780c0ff */
[----:B---3--:R-:W-:Y:S01]  /*0920*/  SEL R25, R12, RZ, !P1 ;  /* 0x000000ff0c197207 */ /* 0x008fe20004800000 */
[----:B------:R-:W-:Y:S01]  /*0930*/  IMAD R27, R3, 0x300, R24 ;  /* 0x00000300031b7824 */ /* 0x000fe200078e0218 */
[----:B------:R-:W-:Y:S02]  /*0940*/  SEL R2, R13, RZ, !P1 ;  /* 0x000000ff0d027207 */ /* 0x000fe40004800000 */
[----:B------:R-:W-:Y:S02]  /*0950*/  SEL R23, R14, RZ, !P1 ;  /* 0x000000ff0e177207 */ /* 0x000fe40004800000 */
[----:B--2---:R-:W-:Y:S02]  /*0960*/  SEL R12, R8, RZ, !P1 ;  /* 0x000000ff080c7207 */ /* 0x004fe40004800000 */
[----:B------:R-:W-:Y:S02]  /*0970*/  SEL R13, R9, RZ, !P1 ;  /* 0x000000ff090d7207 */ /* 0x000fe40004800000 */
[----:B------:R-:W-:Y:S01]  /*0980*/  SEL R14, R10, RZ, !P1 ;  /* 0x000000ff0a0e7207 */ /* 0x000fe20004800000 */
[----:B-----5:R-:W-:-:S04]  /*0990*/  FADD R17, RZ, R17 ;  /* 0x00000011ff117221 */ /* 0x020fc80000000000 */
[----:B------:R-:W-:Y:S02]  /*09a0*/  FFMA R7, R17, R0, 9.9999997473787516356e-06 ;  /* 0x3727c5ac11077423 */ /* 0x000fe40000000000 */
[----:B------:R-:W2:Y:S04]  /*09b0*/  LDC.64 R16, c[0x0][0x250] ;  /* 0x00009400ff107b82 */ /* 0x000ea80000000a00 */
[----:B------:R-:W3:Y:S01]  /*09c0*/  MUFU.RSQ R7, R7 ;  /* 0x0000000700077308 */ /* 0x000ee20000001400 */
[----:B------:R-:W-:Y:S02]  /*09d0*/  SEL R0, R15, RZ, !P1 ;  /* 0x000000ff0f007207 */ /* 0x000fe40004800000 */
[----:B------:R-:W-:Y:S01]  /*09e0*/  SEL R15, R11, RZ, !P1 ;  /* 0x000000ff0b0f7207 */ /* 0x000fe20004800000 */
[----:B0-----:R-:W-:-:S04]  /*09f0*/  IMAD.WIDE R18, R27, 0x4, R18 ;  /* 0x000000041b127825 */ /* 0x001fc800078e0212 */
[----:B-1----:R-:W-:-:S04]  /*0a00*/  IMAD.WIDE R20, R27, 0x4, R20 ;  /* 0x000000041b147825 */ /* 0x002fc800078e0214 */
[-C--:B---3--:R-:W-:Y:S01]  /*0a10*/  FMUL R8, R22, R7.reuse ;  /* 0x0000000716087220 */ /* 0x088fe20000400000 */
[-C--:B------:R-:W-:Y:S01]  /*0a20*/  FMUL R9, R6, R7.reuse ;  /* 0x0000000706097220 */ /* 0x080fe20000400000 */
[-C--:B------:R-:W-:Y:S01]  /*0a30*/  FMUL R10, R5, R7.reuse ;  /* 0x00000007050a7220 */ /* 0x080fe20000400000 */
[----:B------:R-:W-:Y:S01]  /*0a40*/  FMUL R11, R4, R7 ;  /* 0x00000007040b7220 */ /* 0x000fe20000400000 */
[----:B------:R-:W-:Y:S01]  /*0a50*/  FFMA R12, R25, R8, R12 ;  /* 0x00000008190c7223 */ /* 0x000fe2000000000c */
[----:B------:R-:W-:Y:S01]  /*0a60*/  FFMA R13, R2, R9, R13 ;  /* 0x00000009020d7223 */ /* 0x000fe2000000000d */
[----:B------:R-:W-:Y:S01]  /*0a70*/  FFMA R14, R23, R10, R14 ;  /* 0x0000000a170e7223 */ /* 0x000fe2000000000e */
[----:B------:R-:W-:Y:S01]  /*0a80*/  FFMA R15, R0, R11, R15 ;  /* 0x0000000b000f7223 */ /* 0x000fe2000000000f */
[----:B------:R0:W-:Y:S01]  /*0a90*/  @!P1 STG.E.128 desc[UR6][R18.64], R8 ;  /* 0x0000000812009986 */ /* 0x0001e2000c101d06 */
[----:B--2---:R-:W-:-:S03]  /*0aa0*/  IMAD.WIDE R16, R3, 0x4, R16 ;  /* 0x0000000403107825 */ /* 0x004fc600078e0210 */
[----:B------:R0:W-:Y:S02]  /*0ab0*/  @!P1 STG.E.128 desc[UR6][R20.64], R12 ;  /* 0x0000000c14009986 */ /* 0x0001e4000c101d06 */
[----:B0-----:R-:W-:Y:S05]  /*0ac0*/  @P0 EXIT ;  /* 0x000000000000094d */ /* 0x001fea0003800000 */
[----:B------:R-:W-:-:S05]  /*0ad0*/  FMUL R7, R7, 0.001302083372138440609 ;  /* 0x3aaaaaab07077820 */ /* 0x000fca0000400000 */
[----:B------:R-:W-:Y:S01]  /*0ae0*/  STG.E desc[UR6][R16.64], R7 ;  /* 0x0000000710007986 */ /* 0x000fe2000c101906 */
[----:B------:R-:W-:Y:S05]  /*0af0*/  EXIT ;  /* 0x000000000000794d */ /* 0x000fea0003800000 */
.L_x_0:
[----:B------:R-:W-:-:S00]  /*0b00*/  BRA `(.L_x_0) ;  /* 0xfffffffc00fc7947 */ /* 0x000fc0000383ffff */
[----:B------:R-:W-:-:S00]  /*0b10*/  NOP ;  /* 0x0000000000007918 */ /* 0x000fc00000000000 */
        /* <DEDUP_REMOVED lines=14> */
.L_x_1:


//--------------------- .nv.global.init           --------------------------
	.section	.nv.global.init,"aw",@progbits
.nv.global.init:
	.type		_$_str,@object
	.size		_$_str,(.L_0 - _$_str)
_$_str:
        /*0000*/ 	.byte	0x5f, 0x5f, 0x43, 0x55, 0x44, 0x41, 0x5f, 0x46, 0x54, 0x5a, 0x00
.L_0:


//--------------------- .nv.shared.triton_per_fused_add_native_layer_norm_native_layer_norm_backward_13 --------------------------
	.section	.nv.shared.triton_per_fused_add_native_layer_norm_native_layer_norm_backward_13,"aw",@nobits
	.sectionflags	@""
	.align	16
	.zero		1024


//--------------------- .nv.constant0.triton_per_fused_add_native_layer_norm_native_layer_norm_backward_13 --------------------------
	.section	.nv.constant0.triton_per_fused_add_native_layer_norm_native_layer_norm_backward_13,"a",@progbits
	.sectionflags	@""
	.align	4
.nv.constant0.triton_per_fused_add_native_layer_norm_native_layer_norm_backward_13:
	.zero		608
